	.headerflags	@"EF_CUDA_TEXMODE_UNIFIED EF_CUDA_64BIT_ADDRESS EF_CUDA_ACCELERATORS EF_CUDA_SM90 EF_CUDA_VIRTUAL_SM(EF_CUDA_SM90)"
	.elftype	@"ET_EXEC"


//--------------------- .nv.info                  --------------------------
	.section	.nv.info,"",@"SHT_CUDA_INFO"
	.align	4


	//----- nvinfo : EIATTR_REGCOUNT
	.align		4
        /*0000*/ 	.byte	0x04, 0x2f
        /*0002*/ 	.short	(.L_3 - .L_2)
	.align		4
.L_2:
        /*0004*/ 	.word	index@(triton_poi_fused__native_batch_norm_legit_no_training_add_relu_32)
        /*0008*/ 	.word	0x00000013


	//----- nvinfo : EIATTR_MIN_STACK_SIZE
	.align		4
.L_3:
        /*000c*/ 	.byte	0x04, 0x12
        /*000e*/ 	.short	(.L_5 - .L_4)
	.align		4
.L_4:
        /*0010*/ 	.word	index@(triton_poi_fused__native_batch_norm_legit_no_training_add_relu_32)
        /*0014*/ 	.word	0x00000000


	//----- nvinfo : EIATTR_FRAME_SIZE
	.align		4
.L_5:
        /*0018*/ 	.byte	0x04, 0x11
        /*001a*/ 	.short	(.L_7 - .L_6)
	.align		4
.L_6:
        /*001c*/ 	.word	index@(triton_poi_fused__native_batch_norm_legit_no_training_add_relu_32)
        /*0020*/ 	.word	0x00000000


	//----- nvinfo : EIATTR_MIN_STACK_SIZE
	.align		4
.L_7:
        /*0024*/ 	.byte	0x04, 0x12
        /*0026*/ 	.short	(.L_9 - .L_8)
	.align		4
.L_8:
        /*0028*/ 	.word	index@(triton_poi_fused__native_batch_norm_legit_no_training_add_relu_32)
        /*002c*/ 	.word	0x00000000
.L_9:


//--------------------- .nv.info.triton_poi_fused__native_batch_norm_legit_no_training_add_relu_32 --------------------------
	.section	.nv.info.triton_poi_fused__native_batch_norm_legit_no_training_add_relu_32,"",@"SHT_CUDA_INFO"
	.sectionflags	@""
	.align	4


	//----- nvinfo : EIATTR_CUDA_API_VERSION
	.align		4
        /*0000*/ 	.byte	0x04, 0x37
        /*0002*/ 	.short	(.L_11 - .L_10)
.L_10:
        /*0004*/ 	.word	0x0000007c


	//----- nvinfo : EIATTR_KPARAM_INFO
	.align		4
.L_11:
        /*0008*/ 	.byte	0x04, 0x17
        /*000a*/ 	.short	(.L_13 - .L_12)
.L_12:
        /*000c*/ 	.word	0x00000000
        /*0010*/ 	.short	0x0007
        /*0012*/ 	.short	0x0038
        /*0014*/ 	.byte	0x00, 0xf0, 0x11, 0x00


	//----- nvinfo : EIATTR_KPARAM_INFO
	.align		4
.L_13:
        /*0018*/ 	.byte	0x04, 0x17
        /*001a*/ 	.short	(.L_15 - .L_14)
.L_14:
        /*001c*/ 	.word	0x00000000
        /*0020*/ 	.short	0x0006
        /*0022*/ 	.short	0x0030
        /*0024*/ 	.byte	0x00, 0xf4, 0x21, 0x00


	//----- nvinfo : EIATTR_KPARAM_INFO
	.align		4
.L_15:
        /*0028*/ 	.byte	0x04, 0x17
        /*002a*/ 	.short	(.L_17 - .L_16)
.L_16:
        /*002c*/ 	.word	0x00000000
        /*0030*/ 	.short	0x0005
        /*0032*/ 	.short	0x0028
        /*0034*/ 	.byte	0x00, 0xf4, 0x21, 0x00


	//----- nvinfo : EIATTR_KPARAM_INFO
	.align		4
.L_17:
        /*0038*/ 	.byte	0x04, 0x17
        /*003a*/ 	.short	(.L_19 - .L_18)
.L_18:
        /*003c*/ 	.word	0x00000000
        /*0040*/ 	.short	0x0004
        /*0042*/ 	.short	0x0020
        /*0044*/ 	.byte	0x00, 0xf4, 0x21, 0x00


	//----- nvinfo : EIATTR_KPARAM_INFO
	.align		4
.L_19:
        /*0048*/ 	.byte	0x04, 0x17
        /*004a*/ 	.short	(.L_21 - .L_20)
.L_20:
        /*004c*/ 	.word	0x00000000
        /*0050*/ 	.short	0x0003
        /*0052*/ 	.short	0x0018
        /*0054*/ 	.byte	0x00, 0xf4, 0x21, 0x00


	//----- nvinfo : EIATTR_KPARAM_INFO
	.align		4
.L_21:
        /*0058*/ 	.byte	0x04, 0x17
        /*005a*/ 	.short	(.L_23 - .L_22)
.L_22:
        /*005c*/ 	.word	0x00000000
        /*0060*/ 	.short	0x0002
        /*0062*/ 	.short	0x0010
        /*0064*/ 	.byte	0x00, 0xf4, 0x21, 0x00


	//----- nvinfo : EIATTR_KPARAM_INFO
	.align		4
.L_23:
        /*0068*/ 	.byte	0x04, 0x17
        /*006a*/ 	.short	(.L_25 - .L_24)
.L_24:
        /*006c*/ 	.word	0x00000000
        /*0070*/ 	.short	0x0001
        /*0072*/ 	.short	0x0008
        /*0074*/ 	.byte	0x00, 0xf4, 0x21, 0x00


	//----- nvinfo : EIATTR_KPARAM_INFO
	.align		4
.L_25:
        /*0078*/ 	.byte	0x04, 0x17
        /*007a*/ 	.short	(.L_27 - .L_26)
.L_26:
        /*007c*/ 	.word	0x00000000
        /*0080*/ 	.short	0x0000
        /*0082*/ 	.short	0x0000
        /*0084*/ 	.byte	0x00, 0xf4, 0x21, 0x00


	//----- nvinfo : EIATTR_SPARSE_MMA_MASK
	.align		4
.L_27:
        /*0088*/ 	.byte	0x03, 0x50
        /*008a*/ 	.short	0x0000


	//----- nvinfo : EIATTR_MAXREG_COUNT
	.align		4
        /*008c*/ 	.byte	0x03, 0x1b
        /*008e*/ 	.short	0x00ff


	//----- nvinfo : EIATTR_EXIT_INSTR_OFFSETS
	.align		4
        /*0090*/ 	.byte	0x04, 0x1c
        /*0092*/ 	.short	(.L_29 - .L_28)


	//   ....[0]....
.L_28:
        /*0094*/ 	.word	0x00000310


	//----- nvinfo : EIATTR_REQNTID
	.align		4
.L_29:
        /*0098*/ 	.byte	0x04, 0x10
        /*009a*/ 	.short	(.L_31 - .L_30)
.L_30:
        /*009c*/ 	.word	0x00000080
        /*00a0*/ 	.word	0x00000001
        /*00a4*/ 	.word	0x00000001


	//----- nvinfo : EIATTR_CBANK_PARAM_SIZE
	.align		4
.L_31:
        /*00a8*/ 	.byte	0x03, 0x19
        /*00aa*/ 	.short	0x003c


	//----- nvinfo : EIATTR_PARAM_CBANK
	.align		4
        /*00ac*/ 	.byte	0x04, 0x0a
        /*00ae*/ 	.short	(.L_33 - .L_32)
	.align		4
.L_32:
        /*00b0*/ 	.word	index@(.nv.constant0.triton_poi_fused__native_batch_norm_legit_no_training_add_relu_32)
        /*00b4*/ 	.short	0x0210
        /*00b6*/ 	.short	0x003c


	//----- nvinfo : EIATTR_SW_WAR
	.align		4
.L_33:
        /*00b8*/ 	.byte	0x04, 0x36
        /*00ba*/ 	.short	(.L_35 - .L_34)
.L_34:
        /*00bc*/ 	.word	0x00000008
.L_35:


//--------------------- .nv.callgraph             --------------------------
	.section	.nv.callgraph,"",@"SHT_CUDA_CALLGRAPH"
	.align	4
	.sectionentsize	8
	.align		4
        /*0000*/ 	.word	0x00000000
	.align		4
        /*0004*/ 	.word	0xffffffff
	.align		4
        /*0008*/ 	.word	0x00000000
	.align		4
        /*000c*/ 	.word	0xfffffffe
	.align		4
        /*0010*/ 	.word	0x00000000
	.align		4
        /*0014*/ 	.word	0xfffffffd
	.align		4
        /*0018*/ 	.word	0x00000000
	.align		4
        /*001c*/ 	.word	0xfffffffc


//--------------------- .nv.constant4             --------------------------
	.section	.nv.constant4,"a",@progbits
	.align	8
	.align		8
.nv.constant4:
        /*0000*/ 	.dword	_$_str
	.align		8
        /*0008*/ 	.dword	_$_str_$_2


//--------------------- .text.triton_poi_fused__native_batch_norm_legit_no_training_add_relu_32 --------------------------
	.section	.text.triton_poi_fused__native_batch_norm_legit_no_training_add_relu_32,"ax",@progbits
	.align	128
        .global         triton_poi_fused__native_batch_norm_legit_no_training_add_relu_32
        .type           triton_poi_fused__native_batch_norm_legit_no_training_add_relu_32,@function
        .size           triton_poi_fused__native_batch_norm_legit_no_training_add_relu_32,(.L_x_1 - triton_poi_fused__native_batch_norm_legit_no_training_add_relu_32)
        .other          triton_poi_fused__native_batch_norm_legit_no_training_add_relu_32,@"STO_CUDA_ENTRY STV_DEFAULT"
triton_poi_fused__native_batch_norm_legit_no_training_add_relu_32:
.text.triton_poi_fused__native_batch_norm_legit_no_training_add_relu_32:
[----:B------:R-:W-:Y:S01]  /*0000*/  LDC R1, c[0x0][0x28] ;  /* 0x00000a00ff017b82 */ /* 0x000fe20000000800 */
[----:B------:R-:W1:Y:S07]  /*0010*/  S2R R0, SR_TID.X ;  /* 0x0000000000007919 */ /* 0x000e6e0000002100 */
[----:B------:R-:W2:Y:S01]  /*0020*/  LDC.64 R8, c[0x0][0x220] ;  /* 0x00008800ff087b82 */ /* 0x000ea20000000a00 */
[----:B------:R-:W-:Y:S01]  /*0030*/  ULDC.64 UR4, c[0x0][0x208] ;  /* 0x0000820000047ab9 */ /* 0x000fe20000000a00 */
[----:B------:R-:W3:Y:S06]  /*0040*/  S2R R3, SR_CTAID.X ;  /* 0x0000000000037919 */ /* 0x000eec0000002500 */
[----:B------:R-:W4:Y:S08]  /*0050*/  LDC.64 R6, c[0x0][0x218] ;  /* 0x00008600ff067b82 */ /* 0x000f300000000a00 */
[----:B------:R-:W5:Y:S08]  /*0060*/  LDC.64 R4, c[0x0][0x210] ;  /* 0x00008400ff047b82 */ /* 0x000f700000000a00 */
[----:B------:R-:W5:Y:S01]  /*0070*/  LDC.64 R10, c[0x0][0x228] ;  /* 0x00008a00ff0a7b82 */ /* 0x000f620000000a00 */
[----:B-1----:R-:W-:-:S07]  /*0080*/  LOP3.LUT R0, R0, 0x7f, RZ, 0xc0, !PT ;  /* 0x0000007f00007812 */ /* 0x002fce00078ec0ff */
[----:B------:R-:W1:Y:S01]  /*0090*/  LDC.64 R12, c[0x0][0x230] ;  /* 0x00008c00ff0c7b82 */ /* 0x000e620000000a00 */
[----:B---3--:R-:W-:Y:S02]  /*00a0*/  SHF.R.S32.HI R2, RZ, 0x18, R3 ;  /* 0x00000018ff027819 */ /* 0x008fe40000011403 */
[----:B------:R-:W-:Y:S02]  /*00b0*/  LEA R0, R3, R0, 0x7 ;  /* 0x0000000003007211 */ /* 0x000fe400078e38ff */
[----:B------:R-:W-:-:S04]  /*00c0*/  SGXT R3, R2, 0x1 ;  /* 0x000000010203781a */ /* 0x000fc80000000200 */
[----:B------:R-:W-:-:S04]  /*00d0*/  LEA.HI R3, R3, R0, RZ, 0x7 ;  /* 0x0000000003037211 */ /* 0x000fc800078f38ff */
[----:B------:R-:W-:-:S04]  /*00e0*/  LOP3.LUT R3, R3, 0xffffff80, RZ, 0xc0, !PT ;  /* 0xffffff8003037812 */ /* 0x000fc800078ec0ff */
[----:B------:R-:W-:Y:S02]  /*00f0*/  IADD3 R15, R0, -R3, RZ ;  /* 0x80000003000f7210 */ /* 0x000fe40007ffe0ff */
[----:B------:R-:W3:Y:S03]  /*0100*/  LDC.64 R2, c[0x0][0x238] ;  /* 0x00008e00ff027b82 */ /* 0x000ee60000000a00 */
[----:B--2---:R-:W-:-:S05]  /*0110*/  IMAD.WIDE R8, R15, 0x4, R8 ;  /* 0x000000040f087825 */ /* 0x004fca00078e0208 */
[----:B------:R1:W2:Y:S01]  /*0120*/  LDG.E.EL R16, desc[UR4][R8.64] ;  /* 0x0000000408107981 */ /* 0x0002a2000c2e1900 */
[----:B----4-:R-:W-:-:S04]  /*0130*/  IMAD.WIDE R6, R15, 0x4, R6 ;  /* 0x000000040f067825 */ /* 0x010fc800078e0206 */
[C---:B-----5:R-:W-:Y:S02]  /*0140*/  IMAD.WIDE R4, R0.reuse, 0x4, R4 ;  /* 0x0000000400047825 */ /* 0x060fe400078e0204 */
[----:B------:R-:W4:Y:S02]  /*0150*/  LDG.E.EL R7, desc[UR4][R6.64] ;  /* 0x0000000406077981 */ /* 0x000f24000c2e1900 */
[C---:B0-----:R-:W-:Y:S02]  /*0160*/  IMAD.WIDE R10, R15.reuse, 0x4, R10 ;  /* 0x000000040f0a7825 */ /* 0x041fe400078e020a */
[----:B------:R0:W4:Y:S02]  /*0170*/  LDG.E R14, desc[UR4][R4.64] ;  /* 0x00000004040e7981 */ /* 0x000124000c1e1900 */
[----:B-1----:R-:W-:Y:S02]  /*0180*/  IMAD.WIDE R8, R15, 0x4, R12 ;  /* 0x000000040f087825 */ /* 0x002fe400078e020c */
[----:B------:R1:W5:Y:S02]  /*0190*/  LDG.E.EL R10, desc[UR4][R10.64] ;  /* 0x000000040a0a7981 */ /* 0x000364000c2e1900 */
[----:B---3--:R-:W-:-:S02]  /*01a0*/  IMAD.WIDE R2, R0, 0x4, R2 ;  /* 0x0000000400027825 */ /* 0x008fc400078e0202 */
[----:B------:R-:W5:Y:S01]  /*01b0*/  LDG.E.EL R9, desc[UR4][R8.64] ;  /* 0x0000000408097981 */ /* 0x000f62000c2e1900 */
[----:B0-----:R-:W0:Y:S03]  /*01c0*/  LDC.64 R4, c[0x0][0x240] ;  /* 0x00009000ff047b82 */ /* 0x001e260000000a00 */
[----:B------:R-:W3:Y:S01]  /*01d0*/  LDG.E R2, desc[UR4][R2.64] ;  /* 0x0000000402027981 */ /* 0x000ee2000c1e1900 */
[----:B-1----:R-:W-:Y:S01]  /*01e0*/  HFMA2.MMA R11, -RZ, RZ, 1.625, 0 ;  /* 0x3e800000ff0b7435 */ /* 0x002fe200000001ff */
[----:B--2---:R-:W-:-:S04]  /*01f0*/  FADD R16, R16, 9.9999997473787516356e-06 ;  /* 0x3727c5ac10107421 */ /* 0x004fc80000000000 */
[----:B------:R-:W1:Y:S02]  /*0200*/  MUFU.SQRT R12, R16 ;  /* 0x00000010000c7308 */ /* 0x000e640000002000 */
[C---:B-1----:R-:W-:Y:S02]  /*0210*/  FSETP.GT.AND P0, PT, R12.reuse, 8.50705917302346158658e+37, PT ;  /* 0x7e8000000c00780b */ /* 0x042fe40003f04000 */
[----:B------:R-:W-:-:S11]  /*0220*/  FSETP.GEU.AND P1, PT, R12, 1.175494350822287508e-38, PT ;  /* 0x008000000c00780b */ /* 0x000fd60003f2e000 */
[----:B------:R-:W-:-:S04]  /*0230*/  @P0 FMUL R12, R12, 0.25 ;  /* 0x3e8000000c0c0820 */ /* 0x000fc80000400000 */
[----:B------:R-:W-:-:S06]  /*0240*/  @!P1 FMUL R12, R12, 16777216 ;  /* 0x4b8000000c0c9820 */ /* 0x000fcc0000400000 */
[----:B------:R-:W1:Y:S01]  /*0250*/  MUFU.RCP R12, R12 ;  /* 0x0000000c000c7308 */ /* 0x000e620000001000 */
[----:B------:R-:W-:Y:S01]  /*0260*/  FSEL R11, R11, 1, P0 ;  /* 0x3f8000000b0b7808 */ /* 0x000fe20000000000 */
[----:B----4-:R-:W-:-:S04]  /*0270*/  FADD R7, R14, -R7 ;  /* 0x800000070e077221 */ /* 0x010fc80000000000 */
[----:B------:R-:W-:-:S04]  /*0280*/  @!P1 FMUL R11, R11, 16777216 ;  /* 0x4b8000000b0b9820 */ /* 0x000fc80000400000 */
[----:B-1----:R-:W-:-:S04]  /*0290*/  FMUL R6, R12, R11 ;  /* 0x0000000b0c067220 */ /* 0x002fc80000400000 */
[----:B------:R-:W-:-:S04]  /*02a0*/  FMUL R6, R7, R6 ;  /* 0x0000000607067220 */ /* 0x000fc80000400000 */
[----:B-----5:R-:W-:-:S04]  /*02b0*/  FFMA R9, R10, R6, R9 ;  /* 0x000000060a097223 */ /* 0x020fc80000000009 */
[----:B---3--:R-:W-:Y:S01]  /*02c0*/  FADD R6, R2, R9 ;  /* 0x0000000902067221 */ /* 0x008fe20000000000 */
[----:B------:R-:W-:Y:S01]  /*02d0*/  FSETP.GEU.AND P0, PT, R9, -R2, PT ;  /* 0x800000020900720b */ /* 0x000fe20003f0e000 */
[----:B0-----:R-:W-:-:S03]  /*02e0*/  IMAD.WIDE R2, R0, 0x4, R4 ;  /* 0x0000000400027825 */ /* 0x001fc600078e0204 */
[----:B------:R-:W-:-:S05]  /*02f0*/  FSEL R5, R6, RZ, P0 ;  /* 0x000000ff06057208 */ /* 0x000fca0000000000 */
[----:B------:R-:W-:Y:S01]  /*0300*/  STG.E desc[UR4][R2.64], R5 ;  /* 0x0000000502007986 */ /* 0x000fe2000c101904 */
[----:B------:R-:W-:Y:S05]  /*0310*/  EXIT ;  /* 0x000000000000794d */ /* 0x000fea0003800000 */
.L_x_0:
[----:B------:R-:W-:-:S00]  /*0320*/  BRA `(.L_x_0) ;  /* 0xfffffffc00fc7947 */ /* 0x000fc0000383ffff */
[----:B------:R-:W-:-:S00]  /*0330*/  NOP ;  /* 0x0000000000007918 */ /* 0x000fc00000000000 */
        /* <DEDUP_REMOVED lines=12> */
.L_x_1:


//--------------------- .nv.global.init           --------------------------
	.section	.nv.global.init,"aw",@progbits
.nv.global.init:
	.type		_$_str,@object
	.size		_$_str,(_$_str_$_2 - _$_str)
_$_str:
        /*0000*/ 	.byte	0x5f, 0x5f, 0x43, 0x55, 0x44, 0x41, 0x5f, 0x46, 0x54, 0x5a, 0x00
	.type		_$_str_$_2,@object
	.size		_$_str_$_2,(.L_1 - _$_str_$_2)
_$_str_$_2:
        /*000b*/ 	.byte	0x5f, 0x5f, 0x43, 0x55, 0x44, 0x41, 0x5f, 0x50, 0x52, 0x45, 0x43, 0x5f, 0x53, 0x51, 0x52, 0x54
        /*001b*/ 	.byte	0x00
.L_1:


//--------------------- .nv.constant0.triton_poi_fused__native_batch_norm_legit_no_training_add_relu_32 --------------------------
	.section	.nv.constant0.triton_poi_fused__native_batch_norm_legit_no_training_add_relu_32,"a",@progbits
	.sectionflags	@""
	.align	4
.nv.constant0.triton_poi_fused__native_batch_norm_legit_no_training_add_relu_32:
	.zero		588
